	.headerflags	@"EF_CUDA_TEXMODE_UNIFIED EF_CUDA_64BIT_ADDRESS EF_CUDA_ACCELERATORS EF_CUDA_SM90 EF_CUDA_VIRTUAL_SM(EF_CUDA_SM90)"
	.elftype	@"ET_EXEC"


//--------------------- .nv.info                  --------------------------
	.section	.nv.info,"",@"SHT_CUDA_INFO"
	.align	4


	//----- nvinfo : EIATTR_REGCOUNT
	.align		4
        /*0000*/ 	.byte	0x04, 0x2f
        /*0002*/ 	.short	(.L_1 - .L_0)
	.align		4
.L_0:
        /*0004*/ 	.word	index@(triton_poi_fused_hardsigmoid_mul_9)
        /*0008*/ 	.word	0x0000000a


	//----- nvinfo : EIATTR_MIN_STACK_SIZE
	.align		4
.L_1:
        /*000c*/ 	.byte	0x04, 0x12
        /*000e*/ 	.short	(.L_3 - .L_2)
	.align		4
.L_2:
        /*0010*/ 	.word	index@(triton_poi_fused_hardsigmoid_mul_9)
        /*0014*/ 	.word	0x00000000


	//----- nvinfo : EIATTR_FRAME_SIZE
	.align		4
.L_3:
        /*0018*/ 	.byte	0x04, 0x11
        /*001a*/ 	.short	(.L_5 - .L_4)
	.align		4
.L_4:
        /*001c*/ 	.word	index@(triton_poi_fused_hardsigmoid_mul_9)
        /*0020*/ 	.word	0x00000000


	//----- nvinfo : EIATTR_MIN_STACK_SIZE
	.align		4
.L_5:
        /*0024*/ 	.byte	0x04, 0x12
        /*0026*/ 	.short	(.L_7 - .L_6)
	.align		4
.L_6:
        /*0028*/ 	.word	index@(triton_poi_fused_hardsigmoid_mul_9)
        /*002c*/ 	.word	0x00000000
.L_7:


//--------------------- .nv.info.triton_poi_fused_hardsigmoid_mul_9 --------------------------
	.section	.nv.info.triton_poi_fused_hardsigmoid_mul_9,"",@"SHT_CUDA_INFO"
	.sectionflags	@""
	.align	4


	//----- nvinfo : EIATTR_CUDA_API_VERSION
	.align		4
        /*0000*/ 	.byte	0x04, 0x37
        /*0002*/ 	.short	(.L_9 - .L_8)
.L_8:
        /*0004*/ 	.word	0x0000007c


	//----- nvinfo : EIATTR_KPARAM_INFO
	.align		4
.L_9:
        /*0008*/ 	.byte	0x04, 0x17
        /*000a*/ 	.short	(.L_11 - .L_10)
.L_10:
        /*000c*/ 	.word	0x00000000
        /*0010*/ 	.short	0x0002
        /*0012*/ 	.short	0x0010
        /*0014*/ 	.byte	0x00, 0xf0, 0x11, 0x00


	//----- nvinfo : EIATTR_KPARAM_INFO
	.align		4
.L_11:
        /*0018*/ 	.byte	0x04, 0x17
        /*001a*/ 	.short	(.L_13 - .L_12)
.L_12:
        /*001c*/ 	.word	0x00000000
        /*0020*/ 	.short	0x0001
        /*0022*/ 	.short	0x0008
        /*0024*/ 	.byte	0x00, 0xf4, 0x21, 0x00


	//----- nvinfo : EIATTR_KPARAM_INFO
	.align		4
.L_13:
        /*0028*/ 	.byte	0x04, 0x17
        /*002a*/ 	.short	(.L_15 - .L_14)
.L_14:
        /*002c*/ 	.word	0x00000000
        /*0030*/ 	.short	0x0000
        /*0032*/ 	.short	0x0000
        /*0034*/ 	.byte	0x00, 0xf4, 0x21, 0x00


	//----- nvinfo : EIATTR_SPARSE_MMA_MASK
	.align		4
.L_15:
        /*0038*/ 	.byte	0x03, 0x50
        /*003a*/ 	.short	0x0000


	//----- nvinfo : EIATTR_MAXREG_COUNT
	.align		4
        /*003c*/ 	.byte	0x03, 0x1b
        /*003e*/ 	.short	0x00ff


	//----- nvinfo : EIATTR_EXIT_INSTR_OFFSETS
	.align		4
        /*0040*/ 	.byte	0x04, 0x1c
        /*0042*/ 	.short	(.L_17 - .L_16)


	//   ....[0]....
.L_16:
        /*0044*/ 	.word	0x000001d0


	//----- nvinfo : EIATTR_REQNTID
	.align		4
.L_17:
        /*0048*/ 	.byte	0x04, 0x10
        /*004a*/ 	.short	(.L_19 - .L_18)
.L_18:
        /*004c*/ 	.word	0x00000080
        /*0050*/ 	.word	0x00000001
        /*0054*/ 	.word	0x00000001


	//----- nvinfo : EIATTR_CBANK_PARAM_SIZE
	.align		4
.L_19:
        /*0058*/ 	.byte	0x03, 0x19
        /*005a*/ 	.short	0x0014


	//----- nvinfo : EIATTR_PARAM_CBANK
	.align		4
        /*005c*/ 	.byte	0x04, 0x0a
        /*005e*/ 	.short	(.L_21 - .L_20)
	.align		4
.L_20:
        /*0060*/ 	.word	index@(.nv.constant0.triton_poi_fused_hardsigmoid_mul_9)
        /*0064*/ 	.short	0x0210
        /*0066*/ 	.short	0x0014


	//----- nvinfo : EIATTR_SW_WAR
	.align		4
.L_21:
        /*0068*/ 	.byte	0x04, 0x36
        /*006a*/ 	.short	(.L_23 - .L_22)
.L_22:
        /*006c*/ 	.word	0x00000008
.L_23:


//--------------------- .nv.callgraph             --------------------------
	.section	.nv.callgraph,"",@"SHT_CUDA_CALLGRAPH"
	.align	4
	.sectionentsize	8
	.align		4
        /*0000*/ 	.word	0x00000000
	.align		4
        /*0004*/ 	.word	0xffffffff
	.align		4
        /*0008*/ 	.word	0x00000000
	.align		4
        /*000c*/ 	.word	0xfffffffe
	.align		4
        /*0010*/ 	.word	0x00000000
	.align		4
        /*0014*/ 	.word	0xfffffffd
	.align		4
        /*0018*/ 	.word	0x00000000
	.align		4
        /*001c*/ 	.word	0xfffffffc


//--------------------- .text.triton_poi_fused_hardsigmoid_mul_9 --------------------------
	.section	.text.triton_poi_fused_hardsigmoid_mul_9,"ax",@progbits
	.align	128
        .global         triton_poi_fused_hardsigmoid_mul_9
        .type           triton_poi_fused_hardsigmoid_mul_9,@function
        .size           triton_poi_fused_hardsigmoid_mul_9,(.L_x_1 - triton_poi_fused_hardsigmoid_mul_9)
        .other          triton_poi_fused_hardsigmoid_mul_9,@"STO_CUDA_ENTRY STV_DEFAULT"
triton_poi_fused_hardsigmoid_mul_9:
.text.triton_poi_fused_hardsigmoid_mul_9:
[----:B------:R-:W-:Y:S01]  /*0000*/  LDC R1, c[0x0][0x28] ;  /* 0x00000a00ff017b82 */ /* 0x000fe20000000800 */
[----:B------:R-:W1:Y:S07]  /*0010*/  S2R R0, SR_TID.X ;  /* 0x0000000000007919 */ /* 0x000e6e0000002100 */
[----:B------:R-:W2:Y:S01]  /*0020*/  LDC.64 R2, c[0x0][0x218] ;  /* 0x00008600ff027b82 */ /* 0x000ea20000000a00 */
[----:B------:R-:W-:Y:S01]  /*0030*/  ULDC.64 UR4, c[0x0][0x208] ;  /* 0x0000820000047ab9 */ /* 0x000fe20000000a00 */
[----:B------:R-:W3:Y:S01]  /*0040*/  S2R R7, SR_CTAID.X ;  /* 0x0000000000077919 */ /* 0x000ee20000002500 */
[----:B-1----:R-:W-:-:S02]  /*0050*/  LOP3.LUT R0, R0, 0x7f, RZ, 0xc0, !PT ;  /* 0x0000007f00007812 */ /* 0x002fc400078ec0ff */
[----:B---3--:R-:W-:-:S03]  /*0060*/  SHF.R.S32.HI R4, RZ, 0x18, R7 ;  /* 0x00000018ff047819 */ /* 0x008fc60000011407 */
[----:B------:R-:W-:Y:S01]  /*0070*/  IMAD R7, R7, 0x80, R0 ;  /* 0x0000008007077824 */ /* 0x000fe200078e0200 */
[----:B------:R-:W-:-:S04]  /*0080*/  SGXT R0, R4, 0x1 ;  /* 0x000000010400781a */ /* 0x000fc80000000200 */
[CC--:B------:R-:W-:Y:S02]  /*0090*/  LEA.HI R4, R0.reuse, R7.reuse, RZ, 0x4 ;  /* 0x0000000700047211 */ /* 0x0c0fe400078f20ff */
[----:B------:R-:W-:Y:S02]  /*00a0*/  LEA.HI R0, R0, R7, RZ, 0xc ;  /* 0x0000000700007211 */ /* 0x000fe400078f60ff */
[----:B------:R-:W-:Y:S02]  /*00b0*/  LOP3.LUT R4, R4, 0xfffffff0, RZ, 0xc0, !PT ;  /* 0xfffffff004047812 */ /* 0x000fe400078ec0ff */
[----:B------:R-:W-:-:S03]  /*00c0*/  SHF.R.S32.HI R5, RZ, 0xc, R0 ;  /* 0x0000000cff057819 */ /* 0x000fc60000011400 */
[----:B------:R-:W-:-:S04]  /*00d0*/  IMAD.IADD R4, R7, 0x1, -R4 ;  /* 0x0000000107047824 */ /* 0x000fc800078e0a04 */
[----:B------:R-:W-:-:S04]  /*00e0*/  IMAD R5, R5, 0x10, R4 ;  /* 0x0000001005057824 */ /* 0x000fc800078e0204 */
[----:B--2---:R-:W-:Y:S02]  /*00f0*/  IMAD.WIDE R2, R5, 0x4, R2 ;  /* 0x0000000405027825 */ /* 0x004fe400078e0202 */
[----:B------:R-:W1:Y:S04]  /*0100*/  LDC.64 R4, c[0x0][0x210] ;  /* 0x00008400ff047b82 */ /* 0x000e680000000a00 */
[----:B------:R-:W2:Y:S01]  /*0110*/  LDG.E.EL R2, desc[UR4][R2.64] ;  /* 0x0000000402027981 */ /* 0x000ea2000c2e1900 */
[----:B-1----:R-:W-:-:S05]  /*0120*/  IMAD.WIDE R4, R7, 0x4, R4 ;  /* 0x0000000407047825 */ /* 0x002fca00078e0204 */
[----:B------:R-:W3:Y:S01]  /*0130*/  LDG.E R0, desc[UR4][R4.64] ;  /* 0x0000000404007981 */ /* 0x000ee2000c1e1900 */
[----:B--2---:R-:W-:-:S05]  /*0140*/  FADD R6, R2, 3 ;  /* 0x4040000002067421 */ /* 0x004fca0000000000 */
[----:B------:R-:W-:-:S04]  /*0150*/  FSETP.GTU.AND P0, PT, R6, RZ, PT ;  /* 0x000000ff0600720b */ /* 0x000fc80003f0c000 */
[----:B------:R-:W-:-:S04]  /*0160*/  FSEL R6, R6, RZ, P0 ;  /* 0x000000ff06067208 */ /* 0x000fc80000000000 */
[C---:B------:R-:W-:Y:S01]  /*0170*/  FSETP.GEU.AND P1, PT, R6.reuse, 6, PT ;  /* 0x40c000000600780b */ /* 0x040fe20003f2e000 */
[C---:B------:R-:W-:Y:S01]  /*0180*/  FMUL R7, R6.reuse, 0.16666667163372039795 ;  /* 0x3e2aaaab06077820 */ /* 0x040fe20000400000 */
[----:B------:R-:W-:-:S11]  /*0190*/  FSETP.NAN.AND P0, PT, R6, R6, PT ;  /* 0x000000060600720b */ /* 0x000fd60003f08000 */
[----:B------:R-:W-:-:S05]  /*01a0*/  @P1 FSEL R7, R7, 1, P0 ;  /* 0x3f80000007071808 */ /* 0x000fca0000000000 */
[----:B---3--:R-:W-:-:S05]  /*01b0*/  FMUL R7, R0, R7 ;  /* 0x0000000700077220 */ /* 0x008fca0000400000 */
[----:B------:R-:W-:Y:S01]  /*01c0*/  STG.E desc[UR4][R4.64], R7 ;  /* 0x0000000704007986 */ /* 0x000fe2000c101904 */
[----:B------:R-:W-:Y:S05]  /*01d0*/  EXIT ;  /* 0x000000000000794d */ /* 0x000fea0003800000 */
.L_x_0:
[----:B------:R-:W-:-:S00]  /*01e0*/  BRA `(.L_x_0) ;  /* 0xfffffffc00fc7947 */ /* 0x000fc0000383ffff */
[----:B------:R-:W-:-:S00]  /*01f0*/  NOP ;  /* 0x0000000000007918 */ /* 0x000fc00000000000 */
        /* <DEDUP_REMOVED lines=8> */
.L_x_1:


//--------------------- .nv.constant0.triton_poi_fused_hardsigmoid_mul_9 --------------------------
	.section	.nv.constant0.triton_poi_fused_hardsigmoid_mul_9,"a",@progbits
	.sectionflags	@""
	.align	4
.nv.constant0.triton_poi_fused_hardsigmoid_mul_9:
	.zero		548
